//
// Generated by NVIDIA NVVM Compiler
//
// Compiler Build ID: CL-36424714
// Cuda compilation tools, release 13.0, V13.0.88
// Based on NVVM 20.0.0
//

.version 9.0
.target sm_100
.address_size 64

	// .globl	_Z9addVectoriiPi

.visible .entry _Z9addVectoriiPi(
	.param .u32 _Z9addVectoriiPi_param_0,
	.param .u32 _Z9addVectoriiPi_param_1,
	.param .u64 .ptr .align 1 _Z9addVectoriiPi_param_2
)
{
	.reg .b32 	%r<4>;
	.reg .b64 	%rd<3>;

	ld.param.u32 	%r1, [_Z9addVectoriiPi_param_0];
	ld.param.u32 	%r2, [_Z9addVectoriiPi_param_1];
	ld.param.u64 	%rd1, [_Z9addVectoriiPi_param_2];
	cvta.to.global.u64 	%rd2, %rd1;
	add.s32 	%r3, %r2, %r1;
	st.global.u32 	[%rd2], %r3;
	ret;

}


// ===== COMPILED SASS (sm_100) =====

	.target	sm_100

	.elftype	@"ET_EXEC"


//--------------------- .note.nv.tkinfo           --------------------------
	.section	.note.nv.tkinfo,"",@"SHT_NOTE"
	.sectionflags	@"SHF_NOTE_NV_TKINFO"
	.tkinfo
        /*0018*/ 	.word	0x00000002
        /*0030*/ 	.string	""
        /*0030*/ 	.string	"ptxas"
        /*0030*/ 	.string	"Cuda compilation tools, release 13.0, V13.0.88"
        /*0030*/ 	.string	"Build cuda_13.0.r13.0/compiler.36424714_0"
        /*0030*/ 	.string	"-arch sm_100 -m 64 "



//--------------------- .note.nv.cuinfo           --------------------------
	.section	.note.nv.cuinfo,"",@"SHT_NOTE"
	.sectionflags	@"SHF_NOTE_NV_CUINFO"
        /*0018*/ 	.short	0x0002
        /*001a*/ 	.short	0x0064
        /*001c*/ 	.short	0x0082
	.zero		2


//--------------------- .nv.info                  --------------------------
	.section	.nv.info,"",@"SHT_CUDA_INFO"
	.align	4


	//----- nvinfo : EIATTR_REGCOUNT
	.align		4
        /*0000*/ 	.byte	0x04, 0x2f
        /*0002*/ 	.short	(.L_1 - .L_0)
	.align		4
.L_0:
        /*0004*/ 	.word	index@(_Z9addVectoriiPi)
        /*0008*/ 	.word	0x00000008


	//----- nvinfo : EIATTR_FRAME_SIZE
	.align		4
.L_1:
        /*000c*/ 	.byte	0x04, 0x11
        /*000e*/ 	.short	(.L_3 - .L_2)
	.align		4
.L_2:
        /*0010*/ 	.word	index@(_Z9addVectoriiPi)
        /*0014*/ 	.word	0x00000000


	//----- nvinfo : EIATTR_MIN_STACK_SIZE
	.align		4
.L_3:
        /*0018*/ 	.byte	0x04, 0x12
        /*001a*/ 	.short	(.L_5 - .L_4)
	.align		4
.L_4:
        /*001c*/ 	.word	index@(_Z9addVectoriiPi)
        /*0020*/ 	.word	0x00000000
.L_5:


//--------------------- .nv.compat                --------------------------
	.section	.nv.compat,"",@"SHT_CUDA_COMPAT_INFO"
	.align	4
        /*0000*/ 	.byte	0x02, 0x09, 0x00, 0x00, 0x02, 0x02, 0x01, 0x00, 0x02, 0x05, 0x05, 0x00, 0x03, 0x07, 0x01, 0x01
        /*0010*/ 	.byte	0x02, 0x03, 0x00, 0x00, 0x02, 0x06, 0x01, 0x00, 0x04, 0x0b, 0x08, 0x00, 0x09, 0x00, 0x00, 0x00
        /*0020*/ 	.byte	0x00, 0x00, 0x00, 0x00


//--------------------- .nv.info._Z9addVectoriiPi --------------------------
	.section	.nv.info._Z9addVectoriiPi,"",@"SHT_CUDA_INFO"
	.sectionflags	@""
	.align	4


	//----- nvinfo : EIATTR_CUDA_API_VERSION
	.align		4
        /*0000*/ 	.byte	0x04, 0x37
        /*0002*/ 	.short	(.L_7 - .L_6)
.L_6:
        /*0004*/ 	.word	0x00000082


	//----- nvinfo : EIATTR_KPARAM_INFO
	.align		4
.L_7:
        /*0008*/ 	.byte	0x04, 0x17
        /*000a*/ 	.short	(.L_9 - .L_8)
.L_8:
        /*000c*/ 	.word	0x00000000
        /*0010*/ 	.short	0x0002
        /*0012*/ 	.short	0x0008
        /*0014*/ 	.byte	0x00, 0xf5, 0x21, 0x00


	//----- nvinfo : EIATTR_KPARAM_INFO
	.align		4
.L_9:
        /*0018*/ 	.byte	0x04, 0x17
        /*001a*/ 	.short	(.L_11 - .L_10)
.L_10:
        /*001c*/ 	.word	0x00000000
        /*0020*/ 	.short	0x0001
        /*0022*/ 	.short	0x0004
        /*0024*/ 	.byte	0x00, 0xf0, 0x11, 0x00


	//----- nvinfo : EIATTR_KPARAM_INFO
	.align		4
.L_11:
        /*0028*/ 	.byte	0x04, 0x17
        /*002a*/ 	.short	(.L_13 - .L_12)
.L_12:
        /*002c*/ 	.word	0x00000000
        /*0030*/ 	.short	0x0000
        /*0032*/ 	.short	0x0000
        /*0034*/ 	.byte	0x00, 0xf0, 0x11, 0x00


	//----- nvinfo : EIATTR_SPARSE_MMA_MASK
	.align		4
.L_13:
        /*0038*/ 	.byte	0x03, 0x50
        /*003a*/ 	.short	0x0000


	//----- nvinfo : EIATTR_MAXREG_COUNT
	.align		4
        /*003c*/ 	.byte	0x03, 0x1b
        /*003e*/ 	.short	0x00ff


	//----- nvinfo : EIATTR_MERCURY_ISA_VERSION
	.align		4
        /*0040*/ 	.byte	0x03, 0x5f
        /*0042*/ 	.short	0x0101


	//----- nvinfo : EIATTR_VRC_CTA_INIT_COUNT
	.align		4
        /*0044*/ 	.byte	0x02, 0x4a
	.zero		1
	.zero		1


	//----- nvinfo : EIATTR_EXIT_INSTR_OFFSETS
	.align		4
        /*0048*/ 	.byte	0x04, 0x1c
        /*004a*/ 	.short	(.L_15 - .L_14)


	//   ....[0]....
.L_14:
        /*004c*/ 	.word	0x00000060


	//----- nvinfo : EIATTR_CBANK_PARAM_SIZE
	.align		4
.L_15:
        /*0050*/ 	.byte	0x03, 0x19
        /*0052*/ 	.short	0x0010


	//----- nvinfo : EIATTR_PARAM_CBANK
	.align		4
        /*0054*/ 	.byte	0x04, 0x0a
        /*0056*/ 	.short	(.L_17 - .L_16)
	.align		4
.L_16:
        /*0058*/ 	.word	index@(.nv.constant0._Z9addVectoriiPi)
        /*005c*/ 	.short	0x0380
        /*005e*/ 	.short	0x0010


	//----- nvinfo : EIATTR_SW_WAR
	.align		4
.L_17:
        /*0060*/ 	.byte	0x04, 0x36
        /*0062*/ 	.short	(.L_19 - .L_18)
.L_18:
        /*0064*/ 	.word	0x00000008
.L_19:


//--------------------- .nv.callgraph             --------------------------
	.section	.nv.callgraph,"",@"SHT_CUDA_CALLGRAPH"
	.align	4
	.sectionentsize	8
	.align		4
        /*0000*/ 	.word	0x00000000
	.align		4
        /*0004*/ 	.word	0xffffffff
	.align		4
        /*0008*/ 	.word	0x00000000
	.align		4
        /*000c*/ 	.word	0xfffffffe
	.align		4
        /*0010*/ 	.word	0x00000000
	.align		4
        /*0014*/ 	.word	0xfffffffd
	.align		4
        /*0018*/ 	.word	0x00000000
	.align		4
        /*001c*/ 	.word	0xfffffffc


//--------------------- .text._Z9addVectoriiPi    --------------------------
	.section	.text._Z9addVectoriiPi,"ax",@progbits
	.align	128
        .global         _Z9addVectoriiPi
        .type           _Z9addVectoriiPi,@function
        .size           _Z9addVectoriiPi,(.L_x_1 - _Z9addVectoriiPi)
        .other          _Z9addVectoriiPi,@"STO_CUDA_ENTRY STV_DEFAULT"
_Z9addVectoriiPi:
.text._Z9addVectoriiPi:
[----:B------:R-:W-:Y:S08]  /*0000*/  LDC R1, c[0x0][0x37c] ;  /* 0x0000df00ff017b82 */ /* 0x000ff00000000800 */
[----:B------:R-:W0:Y:S01]  /*0010*/  LDC.64 R4, c[0x0][0x380] ;  /* 0x0000e000ff047b82 */ /* 0x000e220000000a00 */
[----:B------:R-:W1:Y:S07]  /*0020*/  LDCU.64 UR4, c[0x0][0x358] ;  /* 0x00006b00ff0477ac */ /* 0x000e6e0008000a00 */
[----:B------:R-:W1:Y:S01]  /*0030*/  LDC.64 R2, c[0x0][0x388] ;  /* 0x0000e200ff027b82 */ /* 0x000e620000000a00 */
[----:B0-----:R-:W-:-:S05]  /*0040*/  IADD3 R5, PT, PT, R5, R4, RZ ;  /* 0x0000000405057210 */ /* 0x001fca0007ffe0ff */
[----:B-1----:R-:W-:Y:S01]  /*0050*/  STG.E desc[UR4][R2.64], R5 ;  /* 0x0000000502007986 */ /* 0x002fe2000c101904 */
[----:B------:R-:W-:Y:S05]  /*0060*/  EXIT ;  /* 0x000000000000794d */ /* 0x000fea0003800000 */
.L_x_0:
[----:B------:R-:W-:-:S00]  /*0070*/  BRA `(.L_x_0) ;  /* 0xfffffffc00fc7947 */ /* 0x000fc0000383ffff */
[----:B------:R-:W-:-:S00]  /*0080*/  NOP ;  /* 0x0000000000007918 */ /* 0x000fc00000000000 */
[----:B------:R-:W-:-:S00]  /*0090*/  NOP ;  /* 0x0000000000007918 */ /* 0x000fc00000000000 */
[----:B------:R-:W-:-:S00]  /*00a0*/  NOP ;  /* 0x0000000000007918 */ /* 0x000fc00000000000 */
[----:B------:R-:W-:-:S00]  /*00b0*/  NOP ;  /* 0x0000000000007918 */ /* 0x000fc00000000000 */
[----:B------:R-:W-:-:S00]  /*00c0*/  NOP ;  /* 0x0000000000007918 */ /* 0x000fc00000000000 */
[----:B------:R-:W-:-:S00]  /*00d0*/  NOP ;  /* 0x0000000000007918 */ /* 0x000fc00000000000 */
[----:B------:R-:W-:-:S00]  /*00e0*/  NOP ;  /* 0x0000000000007918 */ /* 0x000fc00000000000 */
[----:B------:R-:W-:-:S00]  /*00f0*/  NOP ;  /* 0x0000000000007918 */ /* 0x000fc00000000000 */
.L_x_1:


//--------------------- .nv.shared.reserved.0     --------------------------
	.section	.nv.shared.reserved.0,"aw",@nobits
	.weak		__nv_reservedSMEM_offset_0_alias
	.size		__nv_reservedSMEM_offset_0_alias, 0, 64
	.other		__nv_reservedSMEM_offset_0_alias,@"STO_CUDA_RESERVED_SHARED STV_DEFAULT"
__nv_reservedSMEM_offset_0_alias:
	.zero		0
	.zero		64


//--------------------- .nv.constant0._Z9addVectoriiPi --------------------------
	.section	.nv.constant0._Z9addVectoriiPi,"a",@progbits
	.sectionflags	@""
	.align	4
.nv.constant0._Z9addVectoriiPi:
	.zero		912


//--------------------- SYMBOLS --------------------------

	.type		.nv.reservedSmem.offset0,@object
	.size		.nv.reservedSmem.offset0,0x4
